	.headerflags	@"EF_CUDA_TEXMODE_UNIFIED EF_CUDA_64BIT_ADDRESS EF_CUDA_ACCELERATORS EF_CUDA_SM90 EF_CUDA_VIRTUAL_SM(EF_CUDA_SM90)"
	.elftype	@"ET_EXEC"


//--------------------- .nv.info                  --------------------------
	.section	.nv.info,"",@"SHT_CUDA_INFO"
	.align	4


	//----- nvinfo : EIATTR_REGCOUNT
	.align		4
        /*0000*/ 	.byte	0x04, 0x2f
        /*0002*/ 	.short	(.L_3 - .L_2)
	.align		4
.L_2:
        /*0004*/ 	.word	index@(triton_poi_fused__native_batch_norm_legit_no_training__prelu_kernel_add_43)
        /*0008*/ 	.word	0x00000020


	//----- nvinfo : EIATTR_MIN_STACK_SIZE
	.align		4
.L_3:
        /*000c*/ 	.byte	0x04, 0x12
        /*000e*/ 	.short	(.L_5 - .L_4)
	.align		4
.L_4:
        /*0010*/ 	.word	index@(triton_poi_fused__native_batch_norm_legit_no_training__prelu_kernel_add_43)
        /*0014*/ 	.word	0x00000000


	//----- nvinfo : EIATTR_FRAME_SIZE
	.align		4
.L_5:
        /*0018*/ 	.byte	0x04, 0x11
        /*001a*/ 	.short	(.L_7 - .L_6)
	.align		4
.L_6:
        /*001c*/ 	.word	index@(triton_poi_fused__native_batch_norm_legit_no_training__prelu_kernel_add_43)
        /*0020*/ 	.word	0x00000000


	//----- nvinfo : EIATTR_MIN_STACK_SIZE
	.align		4
.L_7:
        /*0024*/ 	.byte	0x04, 0x12
        /*0026*/ 	.short	(.L_9 - .L_8)
	.align		4
.L_8:
        /*0028*/ 	.word	index@(triton_poi_fused__native_batch_norm_legit_no_training__prelu_kernel_add_43)
        /*002c*/ 	.word	0x00000000
.L_9:


//--------------------- .nv.info.triton_poi_fused__native_batch_norm_legit_no_training__prelu_kernel_add_43 --------------------------
	.section	.nv.info.triton_poi_fused__native_batch_norm_legit_no_training__prelu_kernel_add_43,"",@"SHT_CUDA_INFO"
	.sectionflags	@""
	.align	4


	//----- nvinfo : EIATTR_CUDA_API_VERSION
	.align		4
        /*0000*/ 	.byte	0x04, 0x37
        /*0002*/ 	.short	(.L_11 - .L_10)
.L_10:
        /*0004*/ 	.word	0x0000007c


	//----- nvinfo : EIATTR_KPARAM_INFO
	.align		4
.L_11:
        /*0008*/ 	.byte	0x04, 0x17
        /*000a*/ 	.short	(.L_13 - .L_12)
.L_12:
        /*000c*/ 	.word	0x00000000
        /*0010*/ 	.short	0x000b
        /*0012*/ 	.short	0x0058
        /*0014*/ 	.byte	0x00, 0xf0, 0x11, 0x00


	//----- nvinfo : EIATTR_KPARAM_INFO
	.align		4
.L_13:
        /*0018*/ 	.byte	0x04, 0x17
        /*001a*/ 	.short	(.L_15 - .L_14)
.L_14:
        /*001c*/ 	.word	0x00000000
        /*0020*/ 	.short	0x000a
        /*0022*/ 	.short	0x0050
        /*0024*/ 	.byte	0x00, 0xf4, 0x21, 0x00


	//----- nvinfo : EIATTR_KPARAM_INFO
	.align		4
.L_15:
        /*0028*/ 	.byte	0x04, 0x17
        /*002a*/ 	.short	(.L_17 - .L_16)
.L_16:
        /*002c*/ 	.word	0x00000000
        /*0030*/ 	.short	0x0009
        /*0032*/ 	.short	0x0048
        /*0034*/ 	.byte	0x00, 0xf4, 0x21, 0x00


	//----- nvinfo : EIATTR_KPARAM_INFO
	.align		4
.L_17:
        /*0038*/ 	.byte	0x04, 0x17
        /*003a*/ 	.short	(.L_19 - .L_18)
.L_18:
        /*003c*/ 	.word	0x00000000
        /*0040*/ 	.short	0x0008
        /*0042*/ 	.short	0x0040
        /*0044*/ 	.byte	0x00, 0xf4, 0x21, 0x00


	//----- nvinfo : EIATTR_KPARAM_INFO
	.align		4
.L_19:
        /*0048*/ 	.byte	0x04, 0x17
        /*004a*/ 	.short	(.L_21 - .L_20)
.L_20:
        /*004c*/ 	.word	0x00000000
        /*0050*/ 	.short	0x0007
        /*0052*/ 	.short	0x0038
        /*0054*/ 	.byte	0x00, 0xf4, 0x21, 0x00


	//----- nvinfo : EIATTR_KPARAM_INFO
	.align		4
.L_21:
        /*0058*/ 	.byte	0x04, 0x17
        /*005a*/ 	.short	(.L_23 - .L_22)
.L_22:
        /*005c*/ 	.word	0x00000000
        /*0060*/ 	.short	0x0006
        /*0062*/ 	.short	0x0030
        /*0064*/ 	.byte	0x00, 0xf4, 0x21, 0x00


	//----- nvinfo : EIATTR_KPARAM_INFO
	.align		4
.L_23:
        /*0068*/ 	.byte	0x04, 0x17
        /*006a*/ 	.short	(.L_25 - .L_24)
.L_24:
        /*006c*/ 	.word	0x00000000
        /*0070*/ 	.short	0x0005
        /*0072*/ 	.short	0x0028
        /*0074*/ 	.byte	0x00, 0xf4, 0x21, 0x00


	//----- nvinfo : EIATTR_KPARAM_INFO
	.align		4
.L_25:
        /*0078*/ 	.byte	0x04, 0x17
        /*007a*/ 	.short	(.L_27 - .L_26)
.L_26:
        /*007c*/ 	.word	0x00000000
        /*0080*/ 	.short	0x0004
        /*0082*/ 	.short	0x0020
        /*0084*/ 	.byte	0x00, 0xf4, 0x21, 0x00


	//----- nvinfo : EIATTR_KPARAM_INFO
	.align		4
.L_27:
        /*0088*/ 	.byte	0x04, 0x17
        /*008a*/ 	.short	(.L_29 - .L_28)
.L_28:
        /*008c*/ 	.word	0x00000000
        /*0090*/ 	.short	0x0003
        /*0092*/ 	.short	0x0018
        /*0094*/ 	.byte	0x00, 0xf4, 0x21, 0x00


	//----- nvinfo : EIATTR_KPARAM_INFO
	.align		4
.L_29:
        /*0098*/ 	.byte	0x04, 0x17
        /*009a*/ 	.short	(.L_31 - .L_30)
.L_30:
        /*009c*/ 	.word	0x00000000
        /*00a0*/ 	.short	0x0002
        /*00a2*/ 	.short	0x0010
        /*00a4*/ 	.byte	0x00, 0xf4, 0x21, 0x00


	//----- nvinfo : EIATTR_KPARAM_INFO
	.align		4
.L_31:
        /*00a8*/ 	.byte	0x04, 0x17
        /*00aa*/ 	.short	(.L_33 - .L_32)
.L_32:
        /*00ac*/ 	.word	0x00000000
        /*00b0*/ 	.short	0x0001
        /*00b2*/ 	.short	0x0008
        /*00b4*/ 	.byte	0x00, 0xf4, 0x21, 0x00


	//----- nvinfo : EIATTR_KPARAM_INFO
	.align		4
.L_33:
        /*00b8*/ 	.byte	0x04, 0x17
        /*00ba*/ 	.short	(.L_35 - .L_34)
.L_34:
        /*00bc*/ 	.word	0x00000000
        /*00c0*/ 	.short	0x0000
        /*00c2*/ 	.short	0x0000
        /*00c4*/ 	.byte	0x00, 0xf4, 0x21, 0x00


	//----- nvinfo : EIATTR_SPARSE_MMA_MASK
	.align		4
.L_35:
        /*00c8*/ 	.byte	0x03, 0x50
        /*00ca*/ 	.short	0x0000


	//----- nvinfo : EIATTR_MAXREG_COUNT
	.align		4
        /*00cc*/ 	.byte	0x03, 0x1b
        /*00ce*/ 	.short	0x00ff


	//----- nvinfo : EIATTR_EXIT_INSTR_OFFSETS
	.align		4
        /*00d0*/ 	.byte	0x04, 0x1c
        /*00d2*/ 	.short	(.L_37 - .L_36)


	//   ....[0]....
.L_36:
        /*00d4*/ 	.word	0x00000520


	//----- nvinfo : EIATTR_REQNTID
	.align		4
.L_37:
        /*00d8*/ 	.byte	0x04, 0x10
        /*00da*/ 	.short	(.L_39 - .L_38)
.L_38:
        /*00dc*/ 	.word	0x00000080
        /*00e0*/ 	.word	0x00000001
        /*00e4*/ 	.word	0x00000001


	//----- nvinfo : EIATTR_CBANK_PARAM_SIZE
	.align		4
.L_39:
        /*00e8*/ 	.byte	0x03, 0x19
        /*00ea*/ 	.short	0x005c


	//----- nvinfo : EIATTR_PARAM_CBANK
	.align		4
        /*00ec*/ 	.byte	0x04, 0x0a
        /*00ee*/ 	.short	(.L_41 - .L_40)
	.align		4
.L_40:
        /*00f0*/ 	.word	index@(.nv.constant0.triton_poi_fused__native_batch_norm_legit_no_training__prelu_kernel_add_43)
        /*00f4*/ 	.short	0x0210
        /*00f6*/ 	.short	0x005c


	//----- nvinfo : EIATTR_SW_WAR
	.align		4
.L_41:
        /*00f8*/ 	.byte	0x04, 0x36
        /*00fa*/ 	.short	(.L_43 - .L_42)
.L_42:
        /*00fc*/ 	.word	0x00000008
.L_43:


//--------------------- .nv.callgraph             --------------------------
	.section	.nv.callgraph,"",@"SHT_CUDA_CALLGRAPH"
	.align	4
	.sectionentsize	8
	.align		4
        /*0000*/ 	.word	0x00000000
	.align		4
        /*0004*/ 	.word	0xffffffff
	.align		4
        /*0008*/ 	.word	0x00000000
	.align		4
        /*000c*/ 	.word	0xfffffffe
	.align		4
        /*0010*/ 	.word	0x00000000
	.align		4
        /*0014*/ 	.word	0xfffffffd
	.align		4
        /*0018*/ 	.word	0x00000000
	.align		4
        /*001c*/ 	.word	0xfffffffc


//--------------------- .nv.constant4             --------------------------
	.section	.nv.constant4,"a",@progbits
	.align	8
	.align		8
.nv.constant4:
        /*0000*/ 	.dword	_$_str
	.align		8
        /*0008*/ 	.dword	_$_str_$_2


//--------------------- .text.triton_poi_fused__native_batch_norm_legit_no_training__prelu_kernel_add_43 --------------------------
	.section	.text.triton_poi_fused__native_batch_norm_legit_no_training__prelu_kernel_add_43,"ax",@progbits
	.align	128
        .global         triton_poi_fused__native_batch_norm_legit_no_training__prelu_kernel_add_43
        .type           triton_poi_fused__native_batch_norm_legit_no_training__prelu_kernel_add_43,@function
        .size           triton_poi_fused__native_batch_norm_legit_no_training__prelu_kernel_add_43,(.L_x_1 - triton_poi_fused__native_batch_norm_legit_no_training__prelu_kernel_add_43)
        .other          triton_poi_fused__native_batch_norm_legit_no_training__prelu_kernel_add_43,@"STO_CUDA_ENTRY STV_DEFAULT"
triton_poi_fused__native_batch_norm_legit_no_training__prelu_kernel_add_43:
.text.triton_poi_fused__native_batch_norm_legit_no_training__prelu_kernel_add_43:
[----:B------:R-:W-:Y:S01]  /*0000*/  LDC R1, c[0x0][0x28] ;  /* 0x00000a00ff017b82 */ /* 0x000fe20000000800 */
[----:B------:R-:W1:Y:S07]  /*0010*/  S2R R0, SR_TID.X ;  /* 0x0000000000007919 */ /* 0x000e6e0000002100 */
[----:B------:R-:W2:Y:S01]  /*0020*/  LDC.64 R6, c[0x0][0x228] ;  /* 0x00008a00ff067b82 */ /* 0x000ea20000000a00 */
[----:B------:R-:W-:Y:S01]  /*0030*/  ULDC.64 UR4, c[0x0][0x208] ;  /* 0x0000820000047ab9 */ /* 0x000fe20000000a00 */
[----:B------:R-:W3:Y:S06]  /*0040*/  S2R R17, SR_CTAID.X ;  /* 0x0000000000117919 */ /* 0x000eec0000002500 */
[----:B------:R-:W4:Y:S08]  /*0050*/  LDC.64 R8, c[0x0][0x218] ;  /* 0x00008600ff087b82 */ /* 0x000f300000000a00 */
[----:B------:R-:W5:Y:S08]  /*0060*/  LDC.64 R22, c[0x0][0x220] ;  /* 0x00008800ff167b82 */ /* 0x000f700000000a00 */
[----:B------:R-:W5:Y:S01]  /*0070*/  LDC.64 R20, c[0x0][0x230] ;  /* 0x00008c00ff147b82 */ /* 0x000f620000000a00 */
[----:B-1----:R-:W-:-:S07]  /*0080*/  SHF.L.U32 R0, R0, 0x1, RZ ;  /* 0x0000000100007819 */ /* 0x002fce00000006ff */
[----:B------:R-:W1:Y:S01]  /*0090*/  LDC.64 R12, c[0x0][0x238] ;  /* 0x00008e00ff0c7b82 */ /* 0x000e620000000a00 */
[----:B---3--:R-:W-:Y:S02]  /*00a0*/  SHF.R.S32.HI R2, RZ, 0x17, R17 ;  /* 0x00000017ff027819 */ /* 0x008fe40000011411 */
[----:B------:R-:W-:Y:S02]  /*00b0*/  LOP3.LUT R0, R0, 0xfe, RZ, 0xc0, !PT ;  /* 0x000000fe00007812 */ /* 0x000fe400078ec0ff */
[----:B------:R-:W-:-:S03]  /*00c0*/  SGXT R2, R2, 0x1 ;  /* 0x000000010202781a */ /* 0x000fc60000000200 */
[----:B------:R-:W3:Y:S01]  /*00d0*/  LDC.64 R14, c[0x0][0x210] ;  /* 0x00008400ff0e7b82 */ /* 0x000ee20000000a00 */
[----:B------:R-:W-:-:S04]  /*00e0*/  LEA R17, R17, R0, 0x8 ;  /* 0x0000000011117211 */ /* 0x000fc800078e40ff */
[----:B------:R-:W-:-:S03]  /*00f0*/  LEA.HI R2, R2, R17, RZ, 0x4 ;  /* 0x0000001102027211 */ /* 0x000fc600078f20ff */
[----:B------:R-:W3:Y:S01]  /*0100*/  LDC.64 R4, c[0x0][0x240] ;  /* 0x00009000ff047b82 */ /* 0x000ee20000000a00 */
[--C-:B------:R-:W-:Y:S02]  /*0110*/  SHF.R.S32.HI R19, RZ, 0x4, R2.reuse ;  /* 0x00000004ff137819 */ /* 0x100fe40000011402 */
[----:B------:R-:W-:-:S04]  /*0120*/  SHF.R.S32.HI R2, RZ, 0x1f, R2 ;  /* 0x0000001fff027819 */ /* 0x000fc80000011402 */
[----:B------:R-:W-:Y:S01]  /*0130*/  LEA.HI R2, R2, R19, RZ, 0x6 ;  /* 0x0000001302027211 */ /* 0x000fe200078f30ff */
[----:B------:R-:W3:Y:S03]  /*0140*/  LDC.64 R10, c[0x0][0x248] ;  /* 0x00009200ff0a7b82 */ /* 0x000ee60000000a00 */
[----:B------:R-:W-:-:S04]  /*0150*/  LOP3.LUT R2, R2, 0xffffffc0, RZ, 0xc0, !PT ;  /* 0xffffffc002027812 */ /* 0x000fc800078ec0ff */
[----:B------:R-:W-:Y:S01]  /*0160*/  IADD3 R19, R19, -R2, RZ ;  /* 0x8000000213137210 */ /* 0x000fe20007ffe0ff */
[----:B----4-:R-:W-:Y:S01]  /*0170*/  IMAD.WIDE R8, R17, 0x4, R8 ;  /* 0x0000000411087825 */ /* 0x010fe200078e0208 */
[----:B------:R-:W4:Y:S03]  /*0180*/  LDC.64 R2, c[0x0][0x250] ;  /* 0x00009400ff027b82 */ /* 0x000f260000000a00 */
[C---:B--2---:R-:W-:Y:S02]  /*0190*/  IMAD.WIDE R6, R19.reuse, 0x4, R6 ;  /* 0x0000000413067825 */ /* 0x044fe400078e0206 */
[----:B------:R-:W2:Y:S04]  /*01a0*/  LDG.E.64 R8, desc[UR4][R8.64] ;  /* 0x0000000408087981 */ /* 0x000ea8000c1e1b00 */
[----:B------:R1:W2:Y:S01]  /*01b0*/  LDG.E.EL R0, desc[UR4][R6.64] ;  /* 0x0000000406007981 */ /* 0x0002a2000c2e1900 */
[----:B-----5:R-:W-:-:S05]  /*01c0*/  IMAD.WIDE R22, R19, 0x4, R22 ;  /* 0x0000000413167825 */ /* 0x020fca00078e0216 */
[----:B------:R-:W5:Y:S01]  /*01d0*/  LDG.E.EL R16, desc[UR4][R22.64] ;  /* 0x0000000416107981 */ /* 0x000f62000c2e1900 */
[----:B01----:R-:W0:Y:S01]  /*01e0*/  LDC.64 R6, c[0x0][0x258] ;  /* 0x00009600ff067b82 */ /* 0x003e220000000a00 */
[----:B------:R-:W-:-:S04]  /*01f0*/  IMAD.WIDE R24, R19, 0x4, R20 ;  /* 0x0000000413187825 */ /* 0x000fc800078e0214 */
[----:B------:R-:W-:Y:S01]  /*0200*/  IMAD.WIDE R20, R19, 0x4, R12 ;  /* 0x0000000413147825 */ /* 0x000fe200078e020c */
[----:B------:R-:W5:Y:S03]  /*0210*/  LDG.E.EL R18, desc[UR4][R24.64] ;  /* 0x0000000418127981 */ /* 0x000f66000c2e1900 */
[----:B---3--:R-:W-:Y:S02]  /*0220*/  IMAD.WIDE R14, R17, 0x4, R14 ;  /* 0x00000004110e7825 */ /* 0x008fe400078e020e */
[----:B------:R1:W3:Y:S02]  /*0230*/  LDG.E.EL R21, desc[UR4][R20.64] ;  /* 0x0000000414157981 */ /* 0x0002e4000c2e1900 */
[C---:B------:R-:W-:Y:S02]  /*0240*/  IMAD.WIDE R26, R19.reuse, 0x4, R4 ;  /* 0x00000004131a7825 */ /* 0x040fe400078e0204 */
[----:B------:R-:W3:Y:S04]  /*0250*/  LDG.E.64 R12, desc[UR4][R14.64] ;  /* 0x000000040e0c7981 */ /* 0x000ee8000c1e1b00 */
[----:B------:R-:W3:Y:S01]  /*0260*/  LDG.E.EL R4, desc[UR4][R26.64] ;  /* 0x000000041a047981 */ /* 0x000ee2000c2e1900 */
[----:B----4-:R-:W-:-:S04]  /*0270*/  IMAD.WIDE R28, R19, 0x4, R2 ;  /* 0x00000004131c7825 */ /* 0x010fc800078e0202 */
[C---:B------:R-:W-:Y:S01]  /*0280*/  IMAD.WIDE R2, R17.reuse, 0x4, R10 ;  /* 0x0000000411027825 */ /* 0x040fe200078e020a */
[----:B------:R-:W4:Y:S03]  /*0290*/  LDG.E.EL R5, desc[UR4][R28.64] ;  /* 0x000000041c057981 */ /* 0x000f26000c2e1900 */
[----:B0-----:R-:W-:Y:S02]  /*02a0*/  IMAD.WIDE R6, R17, 0x4, R6 ;  /* 0x0000000411067825 */ /* 0x001fe400078e0206 */
[----:B------:R-:W3:Y:S04]  /*02b0*/  LDG.E.64 R2, desc[UR4][R2.64] ;  /* 0x0000000402027981 */ /* 0x000ee8000c1e1b00 */
[----:B------:R-:W3:Y:S01]  /*02c0*/  LDG.E.64 R6, desc[UR4][R6.64] ;  /* 0x0000000406067981 */ /* 0x000ee2000c1e1b00 */
[----:B------:R-:W-:Y:S01]  /*02d0*/  HFMA2.MMA R11, -RZ, RZ, 1.625, 0 ;  /* 0x3e800000ff0b7435 */ /* 0x000fe200000001ff */
[----:B--2---:R-:W-:-:S04]  /*02e0*/  FADD R0, R0, 9.9999997473787516356e-06 ;  /* 0x3727c5ac00007421 */ /* 0x004fc80000000000 */
[----:B------:R-:W0:Y:S02]  /*02f0*/  MUFU.SQRT R10, R0 ;  /* 0x00000000000a7308 */ /* 0x000e240000002000 */
[C---:B0-----:R-:W-:Y:S02]  /*0300*/  FSETP.GT.AND P0, PT, R10.reuse, 8.50705917302346158658e+37, PT ;  /* 0x7e8000000a00780b */ /* 0x041fe40003f04000 */
[----:B------:R-:W-:-:S11]  /*0310*/  FSETP.GEU.AND P1, PT, R10, 1.175494350822287508e-38, PT ;  /* 0x008000000a00780b */ /* 0x000fd60003f2e000 */
[----:B------:R-:W-:-:S04]  /*0320*/  @P0 FMUL R10, R10, 0.25 ;  /* 0x3e8000000a0a0820 */ /* 0x000fc80000400000 */
[----:B------:R-:W-:-:S06]  /*0330*/  @!P1 FMUL R10, R10, 16777216 ;  /* 0x4b8000000a0a9820 */ /* 0x000fcc0000400000 */
[----:B------:R-:W0:Y:S01]  /*0340*/  MUFU.RCP R10, R10 ;  /* 0x0000000a000a7308 */ /* 0x000e220000001000 */
[----:B------:R-:W-:Y:S01]  /*0350*/  FSEL R11, R11, 1, P0 ;  /* 0x3f8000000b0b7808 */ /* 0x000fe20000000000 */
[----:B-----5:R-:W-:-:S04]  /*0360*/  FADD R8, R8, -R16 ;  /* 0x8000001008087221 */ /* 0x020fc80000000000 */
[----:B------:R-:W-:Y:S01]  /*0370*/  @!P1 FMUL R11, R11, 16777216 ;  /* 0x4b8000000b0b9820 */ /* 0x000fe20000400000 */
[----:B------:R-:W-:-:S03]  /*0380*/  FADD R16, R9, -R16 ;  /* 0x8000001009107221 */ /* 0x000fc60000000000 */
[----:B0-----:R-:W-:-:S04]  /*0390*/  FMUL R11, R10, R11 ;  /* 0x0000000b0a0b7220 */ /* 0x001fc80000400000 */
[-C--:B-1----:R-:W-:Y:S01]  /*03a0*/  FMUL R20, R8, R11.reuse ;  /* 0x0000000b08147220 */ /* 0x082fe20000400000 */
[----:B------:R-:W-:Y:S01]  /*03b0*/  FMUL R16, R16, R11 ;  /* 0x0000000b10107220 */ /* 0x000fe20000400000 */
[----:B------:R-:W0:Y:S01]  /*03c0*/  LDC.64 R8, c[0x0][0x260] ;  /* 0x00009800ff087b82 */ /* 0x000e220000000a00 */
[----:B---3--:R-:W-:Y:S01]  /*03d0*/  FSETP.GT.AND P1, PT, R12, RZ, PT ;  /* 0x000000ff0c00720b */ /* 0x008fe20003f24000 */
[C-C-:B------:R-:W-:Y:S01]  /*03e0*/  FFMA R20, R18.reuse, R20, R21.reuse ;  /* 0x0000001412147223 */ /* 0x140fe20000000015 */
[----:B------:R-:W-:Y:S01]  /*03f0*/  FSETP.GT.AND P3, PT, R13, RZ, PT ;  /* 0x000000ff0d00720b */ /* 0x000fe20003f64000 */
[----:B------:R-:W-:Y:S02]  /*0400*/  FFMA R21, R18, R16, R21 ;  /* 0x0000001012157223 */ /* 0x000fe40000000015 */
[C---:B------:R-:W-:Y:S02]  /*0410*/  FMUL R11, R4.reuse, R20 ;  /* 0x00000014040b7220 */ /* 0x040fe40000400000 */
[----:B------:R-:W-:Y:S01]  /*0420*/  FMUL R4, R4, R21 ;  /* 0x0000001504047220 */ /* 0x000fe20000400000 */
[----:B------:R-:W-:-:S02]  /*0430*/  FSETP.GT.AND P2, PT, R21, RZ, PT ;  /* 0x000000ff1500720b */ /* 0x000fc40003f44000 */
[----:B------:R-:W-:Y:S02]  /*0440*/  FSETP.GT.AND P0, PT, R20, RZ, PT ;  /* 0x000000ff1400720b */ /* 0x000fe40003f04000 */
[----:B------:R-:W-:Y:S01]  /*0450*/  FSEL R4, R21, R4, P2 ;  /* 0x0000000415047208 */ /* 0x000fe20001000000 */
[----:B----4-:R-:W-:Y:S01]  /*0460*/  @!P1 FMUL R12, R12, R5 ;  /* 0x000000050c0c9220 */ /* 0x010fe20000400000 */
[----:B------:R-:W-:Y:S01]  /*0470*/  FSEL R11, R20, R11, P0 ;  /* 0x0000000b140b7208 */ /* 0x000fe20000000000 */
[----:B------:R-:W-:Y:S02]  /*0480*/  @!P3 FMUL R13, R13, R5 ;  /* 0x000000050d0db220 */ /* 0x000fe40000400000 */
[----:B------:R-:W-:Y:S01]  /*0490*/  FADD R4, R3, R4 ;  /* 0x0000000403047221 */ /* 0x000fe20000000000 */
[----:B------:R-:W-:Y:S01]  /*04a0*/  FADD R3, R6, R12 ;  /* 0x0000000c06037221 */ /* 0x000fe20000000000 */
[----:B------:R-:W-:Y:S01]  /*04b0*/  FADD R2, R2, R11 ;  /* 0x0000000b02027221 */ /* 0x000fe20000000000 */
[----:B------:R-:W-:Y:S01]  /*04c0*/  FADD R7, R7, R13 ;  /* 0x0000000d07077221 */ /* 0x000fe20000000000 */
[----:B0-----:R-:W-:-:S04]  /*04d0*/  IMAD.WIDE R8, R17, 0x4, R8 ;  /* 0x0000000411087825 */ /* 0x001fc800078e0208 */
[----:B------:R-:W-:Y:S01]  /*04e0*/  FADD R2, R2, R3 ;  /* 0x0000000302027221 */ /* 0x000fe20000000000 */
[----:B------:R-:W-:Y:S01]  /*04f0*/  FADD R3, R4, R7 ;  /* 0x0000000704037221 */ /* 0x000fe20000000000 */
[----:B------:R-:W-:Y:S04]  /*0500*/  STG.E.64 desc[UR4][R8.64], R20 ;  /* 0x0000001408007986 */ /* 0x000fe8000c101b04 */
[----:B------:R-:W-:Y:S01]  /*0510*/  STG.E.64 desc[UR4][R14.64], R2 ;  /* 0x000000020e007986 */ /* 0x000fe2000c101b04 */
[----:B------:R-:W-:Y:S05]  /*0520*/  EXIT ;  /* 0x000000000000794d */ /* 0x000fea0003800000 */
.L_x_0:
[----:B------:R-:W-:-:S00]  /*0530*/  BRA `(.L_x_0) ;  /* 0xfffffffc00fc7947 */ /* 0x000fc0000383ffff */
[----:B------:R-:W-:-:S00]  /*0540*/  NOP ;  /* 0x0000000000007918 */ /* 0x000fc00000000000 */
        /* <DEDUP_REMOVED lines=11> */
.L_x_1:


//--------------------- .nv.global.init           --------------------------
	.section	.nv.global.init,"aw",@progbits
.nv.global.init:
	.type		_$_str,@object
	.size		_$_str,(_$_str_$_2 - _$_str)
_$_str:
        /*0000*/ 	.byte	0x5f, 0x5f, 0x43, 0x55, 0x44, 0x41, 0x5f, 0x46, 0x54, 0x5a, 0x00
	.type		_$_str_$_2,@object
	.size		_$_str_$_2,(.L_1 - _$_str_$_2)
_$_str_$_2:
        /*000b*/ 	.byte	0x5f, 0x5f, 0x43, 0x55, 0x44, 0x41, 0x5f, 0x50, 0x52, 0x45, 0x43, 0x5f, 0x53, 0x51, 0x52, 0x54
        /*001b*/ 	.byte	0x00
.L_1:


//--------------------- .nv.constant0.triton_poi_fused__native_batch_norm_legit_no_training__prelu_kernel_add_43 --------------------------
	.section	.nv.constant0.triton_poi_fused__native_batch_norm_legit_no_training__prelu_kernel_add_43,"a",@progbits
	.sectionflags	@""
	.align	4
.nv.constant0.triton_poi_fused__native_batch_norm_legit_no_training__prelu_kernel_add_43:
	.zero		620
